	.headerflags	@"EF_CUDA_TEXMODE_UNIFIED EF_CUDA_64BIT_ADDRESS EF_CUDA_ACCELERATORS EF_CUDA_SM90 EF_CUDA_VIRTUAL_SM(EF_CUDA_SM90)"
	.elftype	@"ET_EXEC"


//--------------------- .nv.info                  --------------------------
	.section	.nv.info,"",@"SHT_CUDA_INFO"
	.align	4


	//----- nvinfo : EIATTR_REGCOUNT
	.align		4
        /*0000*/ 	.byte	0x04, 0x2f
        /*0002*/ 	.short	(.L_3 - .L_2)
	.align		4
.L_2:
        /*0004*/ 	.word	index@(triton_poi_fused__native_batch_norm_legit_no_training__prelu_kernel_add_27)
        /*0008*/ 	.word	0x00000020


	//----- nvinfo : EIATTR_MIN_STACK_SIZE
	.align		4
.L_3:
        /*000c*/ 	.byte	0x04, 0x12
        /*000e*/ 	.short	(.L_5 - .L_4)
	.align		4
.L_4:
        /*0010*/ 	.word	index@(triton_poi_fused__native_batch_norm_legit_no_training__prelu_kernel_add_27)
        /*0014*/ 	.word	0x00000000


	//----- nvinfo : EIATTR_FRAME_SIZE
	.align		4
.L_5:
        /*0018*/ 	.byte	0x04, 0x11
        /*001a*/ 	.short	(.L_7 - .L_6)
	.align		4
.L_6:
        /*001c*/ 	.word	index@(triton_poi_fused__native_batch_norm_legit_no_training__prelu_kernel_add_27)
        /*0020*/ 	.word	0x00000000


	//----- nvinfo : EIATTR_MIN_STACK_SIZE
	.align		4
.L_7:
        /*0024*/ 	.byte	0x04, 0x12
        /*0026*/ 	.short	(.L_9 - .L_8)
	.align		4
.L_8:
        /*0028*/ 	.word	index@(triton_poi_fused__native_batch_norm_legit_no_training__prelu_kernel_add_27)
        /*002c*/ 	.word	0x00000000
.L_9:


//--------------------- .nv.info.triton_poi_fused__native_batch_norm_legit_no_training__prelu_kernel_add_27 --------------------------
	.section	.nv.info.triton_poi_fused__native_batch_norm_legit_no_training__prelu_kernel_add_27,"",@"SHT_CUDA_INFO"
	.sectionflags	@""
	.align	4


	//----- nvinfo : EIATTR_CUDA_API_VERSION
	.align		4
        /*0000*/ 	.byte	0x04, 0x37
        /*0002*/ 	.short	(.L_11 - .L_10)
.L_10:
        /*0004*/ 	.word	0x0000007c


	//----- nvinfo : EIATTR_KPARAM_INFO
	.align		4
.L_11:
        /*0008*/ 	.byte	0x04, 0x17
        /*000a*/ 	.short	(.L_13 - .L_12)
.L_12:
        /*000c*/ 	.word	0x00000000
        /*0010*/ 	.short	0x0015
        /*0012*/ 	.short	0x00a8
        /*0014*/ 	.byte	0x00, 0xf0, 0x11, 0x00


	//----- nvinfo : EIATTR_KPARAM_INFO
	.align		4
.L_13:
        /*0018*/ 	.byte	0x04, 0x17
        /*001a*/ 	.short	(.L_15 - .L_14)
.L_14:
        /*001c*/ 	.word	0x00000000
        /*0020*/ 	.short	0x0014
        /*0022*/ 	.short	0x00a0
        /*0024*/ 	.byte	0x00, 0xf4, 0x21, 0x00


	//----- nvinfo : EIATTR_KPARAM_INFO
	.align		4
.L_15:
        /*0028*/ 	.byte	0x04, 0x17
        /*002a*/ 	.short	(.L_17 - .L_16)
.L_16:
        /*002c*/ 	.word	0x00000000
        /*0030*/ 	.short	0x0013
        /*0032*/ 	.short	0x0098
        /*0034*/ 	.byte	0x00, 0xf4, 0x21, 0x00


	//----- nvinfo : EIATTR_KPARAM_INFO
	.align		4
.L_17:
        /*0038*/ 	.byte	0x04, 0x17
        /*003a*/ 	.short	(.L_19 - .L_18)
.L_18:
        /*003c*/ 	.word	0x00000000
        /*0040*/ 	.short	0x0012
        /*0042*/ 	.short	0x0090
        /*0044*/ 	.byte	0x00, 0xf4, 0x21, 0x00


	//----- nvinfo : EIATTR_KPARAM_INFO
	.align		4
.L_19:
        /*0048*/ 	.byte	0x04, 0x17
        /*004a*/ 	.short	(.L_21 - .L_20)
.L_20:
        /*004c*/ 	.word	0x00000000
        /*0050*/ 	.short	0x0011
        /*0052*/ 	.short	0x0088
        /*0054*/ 	.byte	0x00, 0xf4, 0x21, 0x00


	//----- nvinfo : EIATTR_KPARAM_INFO
	.align		4
.L_21:
        /*0058*/ 	.byte	0x04, 0x17
        /*005a*/ 	.short	(.L_23 - .L_22)
.L_22:
        /*005c*/ 	.word	0x00000000
        /*0060*/ 	.short	0x0010
        /*0062*/ 	.short	0x0080
        /*0064*/ 	.byte	0x00, 0xf4, 0x21, 0x00


	//----- nvinfo : EIATTR_KPARAM_INFO
	.align		4
.L_23:
        /*0068*/ 	.byte	0x04, 0x17
        /*006a*/ 	.short	(.L_25 - .L_24)
.L_24:
        /*006c*/ 	.word	0x00000000
        /*0070*/ 	.short	0x000f
        /*0072*/ 	.short	0x0078
        /*0074*/ 	.byte	0x00, 0xf4, 0x21, 0x00


	//----- nvinfo : EIATTR_KPARAM_INFO
	.align		4
.L_25:
        /*0078*/ 	.byte	0x04, 0x17
        /*007a*/ 	.short	(.L_27 - .L_26)
.L_26:
        /*007c*/ 	.word	0x00000000
        /*0080*/ 	.short	0x000e
        /*0082*/ 	.short	0x0070
        /*0084*/ 	.byte	0x00, 0xf4, 0x21, 0x00


	//----- nvinfo : EIATTR_KPARAM_INFO
	.align		4
.L_27:
        /*0088*/ 	.byte	0x04, 0x17
        /*008a*/ 	.short	(.L_29 - .L_28)
.L_28:
        /*008c*/ 	.word	0x00000000
        /*0090*/ 	.short	0x000d
        /*0092*/ 	.short	0x0068
        /*0094*/ 	.byte	0x00, 0xf4, 0x21, 0x00


	//----- nvinfo : EIATTR_KPARAM_INFO
	.align		4
.L_29:
        /*0098*/ 	.byte	0x04, 0x17
        /*009a*/ 	.short	(.L_31 - .L_30)
.L_30:
        /*009c*/ 	.word	0x00000000
        /*00a0*/ 	.short	0x000c
        /*00a2*/ 	.short	0x0060
        /*00a4*/ 	.byte	0x00, 0xf4, 0x21, 0x00


	//----- nvinfo : EIATTR_KPARAM_INFO
	.align		4
.L_31:
        /*00a8*/ 	.byte	0x04, 0x17
        /*00aa*/ 	.short	(.L_33 - .L_32)
.L_32:
        /*00ac*/ 	.word	0x00000000
        /*00b0*/ 	.short	0x000b
        /*00b2*/ 	.short	0x0058
        /*00b4*/ 	.byte	0x00, 0xf4, 0x21, 0x00


	//----- nvinfo : EIATTR_KPARAM_INFO
	.align		4
.L_33:
        /*00b8*/ 	.byte	0x04, 0x17
        /*00ba*/ 	.short	(.L_35 - .L_34)
.L_34:
        /*00bc*/ 	.word	0x00000000
        /*00c0*/ 	.short	0x000a
        /*00c2*/ 	.short	0x0050
        /*00c4*/ 	.byte	0x00, 0xf4, 0x21, 0x00


	//----- nvinfo : EIATTR_KPARAM_INFO
	.align		4
.L_35:
        /*00c8*/ 	.byte	0x04, 0x17
        /*00ca*/ 	.short	(.L_37 - .L_36)
.L_36:
        /*00cc*/ 	.word	0x00000000
        /*00d0*/ 	.short	0x0009
        /*00d2*/ 	.short	0x0048
        /*00d4*/ 	.byte	0x00, 0xf4, 0x21, 0x00


	//----- nvinfo : EIATTR_KPARAM_INFO
	.align		4
.L_37:
        /*00d8*/ 	.byte	0x04, 0x17
        /*00da*/ 	.short	(.L_39 - .L_38)
.L_38:
        /*00dc*/ 	.word	0x00000000
        /*00e0*/ 	.short	0x0008
        /*00e2*/ 	.short	0x0040
        /*00e4*/ 	.byte	0x00, 0xf4, 0x21, 0x00


	//----- nvinfo : EIATTR_KPARAM_INFO
	.align		4
.L_39:
        /*00e8*/ 	.byte	0x04, 0x17
        /*00ea*/ 	.short	(.L_41 - .L_40)
.L_40:
        /*00ec*/ 	.word	0x00000000
        /*00f0*/ 	.short	0x0007
        /*00f2*/ 	.short	0x0038
        /*00f4*/ 	.byte	0x00, 0xf4, 0x21, 0x00


	//----- nvinfo : EIATTR_KPARAM_INFO
	.align		4
.L_41:
        /*00f8*/ 	.byte	0x04, 0x17
        /*00fa*/ 	.short	(.L_43 - .L_42)
.L_42:
        /*00fc*/ 	.word	0x00000000
        /*0100*/ 	.short	0x0006
        /*0102*/ 	.short	0x0030
        /*0104*/ 	.byte	0x00, 0xf4, 0x21, 0x00


	//----- nvinfo : EIATTR_KPARAM_INFO
	.align		4
.L_43:
        /*0108*/ 	.byte	0x04, 0x17
        /*010a*/ 	.short	(.L_45 - .L_44)
.L_44:
        /*010c*/ 	.word	0x00000000
        /*0110*/ 	.short	0x0005
        /*0112*/ 	.short	0x0028
        /*0114*/ 	.byte	0x00, 0xf4, 0x21, 0x00


	//----- nvinfo : EIATTR_KPARAM_INFO
	.align		4
.L_45:
        /*0118*/ 	.byte	0x04, 0x17
        /*011a*/ 	.short	(.L_47 - .L_46)
.L_46:
        /*011c*/ 	.word	0x00000000
        /*0120*/ 	.short	0x0004
        /*0122*/ 	.short	0x0020
        /*0124*/ 	.byte	0x00, 0xf4, 0x21, 0x00


	//----- nvinfo : EIATTR_KPARAM_INFO
	.align		4
.L_47:
        /*0128*/ 	.byte	0x04, 0x17
        /*012a*/ 	.short	(.L_49 - .L_48)
.L_48:
        /*012c*/ 	.word	0x00000000
        /*0130*/ 	.short	0x0003
        /*0132*/ 	.short	0x0018
        /*0134*/ 	.byte	0x00, 0xf4, 0x21, 0x00


	//----- nvinfo : EIATTR_KPARAM_INFO
	.align		4
.L_49:
        /*0138*/ 	.byte	0x04, 0x17
        /*013a*/ 	.short	(.L_51 - .L_50)
.L_50:
        /*013c*/ 	.word	0x00000000
        /*0140*/ 	.short	0x0002
        /*0142*/ 	.short	0x0010
        /*0144*/ 	.byte	0x00, 0xf4, 0x21, 0x00


	//----- nvinfo : EIATTR_KPARAM_INFO
	.align		4
.L_51:
        /*0148*/ 	.byte	0x04, 0x17
        /*014a*/ 	.short	(.L_53 - .L_52)
.L_52:
        /*014c*/ 	.word	0x00000000
        /*0150*/ 	.short	0x0001
        /*0152*/ 	.short	0x0008
        /*0154*/ 	.byte	0x00, 0xf4, 0x21, 0x00


	//----- nvinfo : EIATTR_KPARAM_INFO
	.align		4
.L_53:
        /*0158*/ 	.byte	0x04, 0x17
        /*015a*/ 	.short	(.L_55 - .L_54)
.L_54:
        /*015c*/ 	.word	0x00000000
        /*0160*/ 	.short	0x0000
        /*0162*/ 	.short	0x0000
        /*0164*/ 	.byte	0x00, 0xf4, 0x21, 0x00


	//----- nvinfo : EIATTR_SPARSE_MMA_MASK
	.align		4
.L_55:
        /*0168*/ 	.byte	0x03, 0x50
        /*016a*/ 	.short	0x0000


	//----- nvinfo : EIATTR_MAXREG_COUNT
	.align		4
        /*016c*/ 	.byte	0x03, 0x1b
        /*016e*/ 	.short	0x00ff


	//----- nvinfo : EIATTR_EXIT_INSTR_OFFSETS
	.align		4
        /*0170*/ 	.byte	0x04, 0x1c
        /*0172*/ 	.short	(.L_57 - .L_56)


	//   ....[0]....
.L_56:
        /*0174*/ 	.word	0x000007a0


	//----- nvinfo : EIATTR_REQNTID
	.align		4
.L_57:
        /*0178*/ 	.byte	0x04, 0x10
        /*017a*/ 	.short	(.L_59 - .L_58)
.L_58:
        /*017c*/ 	.word	0x00000080
        /*0180*/ 	.word	0x00000001
        /*0184*/ 	.word	0x00000001


	//----- nvinfo : EIATTR_CBANK_PARAM_SIZE
	.align		4
.L_59:
        /*0188*/ 	.byte	0x03, 0x19
        /*018a*/ 	.short	0x00ac


	//----- nvinfo : EIATTR_PARAM_CBANK
	.align		4
        /*018c*/ 	.byte	0x04, 0x0a
        /*018e*/ 	.short	(.L_61 - .L_60)
	.align		4
.L_60:
        /*0190*/ 	.word	index@(.nv.constant0.triton_poi_fused__native_batch_norm_legit_no_training__prelu_kernel_add_27)
        /*0194*/ 	.short	0x0210
        /*0196*/ 	.short	0x00ac


	//----- nvinfo : EIATTR_SW_WAR
	.align		4
.L_61:
        /*0198*/ 	.byte	0x04, 0x36
        /*019a*/ 	.short	(.L_63 - .L_62)
.L_62:
        /*019c*/ 	.word	0x00000008
.L_63:


//--------------------- .nv.callgraph             --------------------------
	.section	.nv.callgraph,"",@"SHT_CUDA_CALLGRAPH"
	.align	4
	.sectionentsize	8
	.align		4
        /*0000*/ 	.word	0x00000000
	.align		4
        /*0004*/ 	.word	0xffffffff
	.align		4
        /*0008*/ 	.word	0x00000000
	.align		4
        /*000c*/ 	.word	0xfffffffe
	.align		4
        /*0010*/ 	.word	0x00000000
	.align		4
        /*0014*/ 	.word	0xfffffffd
	.align		4
        /*0018*/ 	.word	0x00000000
	.align		4
        /*001c*/ 	.word	0xfffffffc


//--------------------- .nv.constant4             --------------------------
	.section	.nv.constant4,"a",@progbits
	.align	8
	.align		8
.nv.constant4:
        /*0000*/ 	.dword	_$_str
	.align		8
        /*0008*/ 	.dword	_$_str_$_2


//--------------------- .text.triton_poi_fused__native_batch_norm_legit_no_training__prelu_kernel_add_27 --------------------------
	.section	.text.triton_poi_fused__native_batch_norm_legit_no_training__prelu_kernel_add_27,"ax",@progbits
	.align	128
        .global         triton_poi_fused__native_batch_norm_legit_no_training__prelu_kernel_add_27
        .type           triton_poi_fused__native_batch_norm_legit_no_training__prelu_kernel_add_27,@function
        .size           triton_poi_fused__native_batch_norm_legit_no_training__prelu_kernel_add_27,(.L_x_1 - triton_poi_fused__native_batch_norm_legit_no_training__prelu_kernel_add_27)
        .other          triton_poi_fused__native_batch_norm_legit_no_training__prelu_kernel_add_27,@"STO_CUDA_ENTRY STV_DEFAULT"
triton_poi_fused__native_batch_norm_legit_no_training__prelu_kernel_add_27:
.text.triton_poi_fused__native_batch_norm_legit_no_training__prelu_kernel_add_27:
[----:B------:R-:W-:Y:S01]  /*0000*/  LDC R1, c[0x0][0x28] ;  /* 0x00000a00ff017b82 */ /* 0x000fe20000000800 */
[----:B------:R-:W1:Y:S07]  /*0010*/  S2R R2, SR_TID.X ;  /* 0x0000000000027919 */ /* 0x000e6e0000002100 */
[----:B------:R-:W2:Y:S01]  /*0020*/  LDC.64 R4, c[0x0][0x228] ;  /* 0x00008a00ff047b82 */ /* 0x000ea20000000a00 */
[----:B------:R-:W-:Y:S01]  /*0030*/  ULDC.64 UR4, c[0x0][0x208] ;  /* 0x0000820000047ab9 */ /* 0x000fe20000000a00 */
[----:B------:R-:W3:Y:S06]  /*0040*/  S2R R3, SR_CTAID.X ;  /* 0x0000000000037919 */ /* 0x000eec0000002500 */
[----:B------:R-:W4:Y:S08]  /*0050*/  LDC.64 R22, c[0x0][0x270] ;  /* 0x00009c00ff167b82 */ /* 0x000f300000000a00 */
[----:B------:R-:W5:Y:S08]  /*0060*/  LDC.64 R6, c[0x0][0x238] ;  /* 0x00008e00ff067b82 */ /* 0x000f700000000a00 */
[----:B------:R-:W5:Y:S01]  /*0070*/  LDC.64 R20, c[0x0][0x220] ;  /* 0x00008800ff147b82 */ /* 0x000f620000000a00 */
[----:B-1----:R-:W-:-:S07]  /*0080*/  LOP3.LUT R2, R2, 0x7f, RZ, 0xc0, !PT ;  /* 0x0000007f02027812 */ /* 0x002fce00078ec0ff */
[----:B------:R-:W1:Y:S01]  /*0090*/  LDC.64 R16, c[0x0][0x278] ;  /* 0x00009e00ff107b82 */ /* 0x000e620000000a00 */
[----:B---3--:R-:W-:Y:S02]  /*00a0*/  SHF.R.S32.HI R0, RZ, 0x18, R3 ;  /* 0x00000018ff007819 */ /* 0x008fe40000011403 */
[----:B------:R-:W-:Y:S02]  /*00b0*/  LEA R2, R3, R2, 0x7 ;  /* 0x0000000203027211 */ /* 0x000fe400078e38ff */
[----:B------:R-:W-:-:S03]  /*00c0*/  SGXT R3, R0, 0x1 ;  /* 0x000000010003781a */ /* 0x000fc60000000200 */
[----:B------:R-:W3:Y:S01]  /*00d0*/  LDC.64 R8, c[0x0][0x268] ;  /* 0x00009a00ff087b82 */ /* 0x000ee20000000a00 */
[----:B------:R-:W-:-:S04]  /*00e0*/  LEA.HI R3, R3, R2, RZ, 0x6 ;  /* 0x0000000203037211 */ /* 0x000fc800078f30ff */
[----:B------:R-:W-:-:S03]  /*00f0*/  SHF.R.S32.HI R3, RZ, 0x6, R3 ;  /* 0x00000006ff037819 */ /* 0x000fc60000011403 */
[----:B------:R-:W1:Y:S01]  /*0100*/  LDC.64 R18, c[0x0][0x230] ;  /* 0x00008c00ff127b82 */ /* 0x000e620000000a00 */
[----:B------:R-:W-:-:S04]  /*0110*/  LEA.HI R0, R3, R3, RZ, 0x5 ;  /* 0x0000000303007211 */ /* 0x000fc800078f28ff */
[----:B------:R-:W-:-:S03]  /*0120*/  LOP3.LUT R0, R0, 0xffffffe0, RZ, 0xc0, !PT ;  /* 0xffffffe000007812 */ /* 0x000fc600078ec0ff */
[----:B------:R-:W3:Y:S01]  /*0130*/  LDC.64 R14, c[0x0][0x280] ;  /* 0x0000a000ff0e7b82 */ /* 0x000ee20000000a00 */
[----:B------:R-:W-:-:S05]  /*0140*/  IADD3 R29, R3, -R0, RZ ;  /* 0x80000000031d7210 */ /* 0x000fca0007ffe0ff */
[C---:B--2---:R-:W-:Y:S02]  /*0150*/  IMAD.WIDE R4, R29.reuse, 0x4, R4 ;  /* 0x000000041d047825 */ /* 0x044fe400078e0204 */
[----:B------:R-:W2:Y:S02]  /*0160*/  LDC.64 R12, c[0x0][0x248] ;  /* 0x00009200ff0c7b82 */ /* 0x000ea40000000a00 */
[C---:B----4-:R-:W-:Y:S02]  /*0170*/  IMAD.WIDE R22, R29.reuse, 0x4, R22 ;  /* 0x000000041d167825 */ /* 0x050fe400078e0216 */
[----:B------:R-:W4:Y:S04]  /*0180*/  LDG.E.EL R5, desc[UR4][R4.64] ;  /* 0x0000000404057981 */ /* 0x000f28000c2e1900 */
[----:B------:R-:W2:Y:S01]  /*0190*/  LDC.64 R10, c[0x0][0x290] ;  /* 0x0000a400ff0a7b82 */ /* 0x000ea20000000a00 */
[----:B------:R-:W4:Y:S07]  /*01a0*/  LDG.E.EL R23, desc[UR4][R22.64] ;  /* 0x0000000416177981 */ /* 0x000f2e000c2e1900 */
[----:B------:R-:W2:Y:S08]  /*01b0*/  LDC.64 R24, c[0x0][0x260] ;  /* 0x00009800ff187b82 */ /* 0x000eb00000000a00 */
[----:B------:R-:W2:Y:S01]  /*01c0*/  LDC.64 R26, c[0x0][0x218] ;  /* 0x00008600ff1a7b82 */ /* 0x000ea20000000a00 */
[----:B-----5:R-:W-:-:S04]  /*01d0*/  IMAD.WIDE R6, R29, 0x4, R6 ;  /* 0x000000041d067825 */ /* 0x020fc800078e0206 */
[C---:B0-----:R-:W-:Y:S02]  /*01e0*/  IMAD.WIDE R20, R29.reuse, 0x4, R20 ;  /* 0x000000041d147825 */ /* 0x041fe400078e0214 */
[----:B------:R-:W5:Y:S02]  /*01f0*/  LDG.E.EL R6, desc[UR4][R6.64] ;  /* 0x0000000406067981 */ /* 0x000f64000c2e1900 */
[C---:B-1----:R-:W-:Y:S02]  /*0200*/  IMAD.WIDE R16, R29.reuse, 0x4, R16 ;  /* 0x000000041d107825 */ /* 0x042fe400078e0210 */
[----:B------:R0:W5:Y:S02]  /*0210*/  LDG.E.EL R22, desc[UR4][R20.64] ;  /* 0x0000000414167981 */ /* 0x000164000c2e1900 */
[----:B---3--:R-:W-:-:S04]  /*0220*/  IMAD.WIDE R8, R29, 0x4, R8 ;  /* 0x000000041d087825 */ /* 0x008fc800078e0208 */
[C---:B------:R-:W-:Y:S01]  /*0230*/  IMAD.WIDE R18, R29.reuse, 0x4, R18 ;  /* 0x000000041d127825 */ /* 0x040fe200078e0212 */
[----:B------:R1:W3:Y:S03]  /*0240*/  LDG.E.EL R7, desc[UR4][R16.64] ;  /* 0x0000000410077981 */ /* 0x0002e6000c2e1900 */
[----:B------:R-:W-:Y:S01]  /*0250*/  IMAD.WIDE R14, R29, 0x4, R14 ;  /* 0x000000041d0e7825 */ /* 0x000fe200078e020e */
[----:B0-----:R-:W0:Y:S01]  /*0260*/  LDC.64 R20, c[0x0][0x250] ;  /* 0x00009400ff147b82 */ /* 0x001e220000000a00 */
[----:B------:R-:W3:Y:S02]  /*0270*/  LDG.E.EL R8, desc[UR4][R8.64] ;  /* 0x0000000408087981 */ /* 0x000ee4000c2e1900 */
[C---:B--2---:R-:W-:Y:S02]  /*0280*/  IMAD.WIDE R12, R2.reuse, 0x4, R12 ;  /* 0x00000004020c7825 */ /* 0x044fe400078e020c */
[----:B------:R2:W3:Y:S02]  /*0290*/  LDG.E.EL R4, desc[UR4][R14.64] ;  /* 0x000000040e047981 */ /* 0x0004e4000c2e1900 */
[C---:B------:R-:W-:Y:S01]  /*02a0*/  IMAD.WIDE R10, R2.reuse, 0x4, R10 ;  /* 0x00000004020a7825 */ /* 0x040fe200078e020a */
[----:B-1----:R-:W1:Y:S01]  /*02b0*/  LDC.64 R16, c[0x0][0x298] ;  /* 0x0000a600ff107b82 */ /* 0x002e620000000a00 */
[----:B------:R-:W3:Y:S02]  /*02c0*/  LDG.E R3, desc[UR4][R12.64] ;  /* 0x000000040c037981 */ /* 0x000ee4000c1e1900 */
[----:B------:R-:W-:-:S02]  /*02d0*/  IMAD.WIDE R24, R2, 0x4, R24 ;  /* 0x0000000402187825 */ /* 0x000fc400078e0218 */
[----:B------:R2:W3:Y:S02]  /*02e0*/  LDG.E.EL R9, desc[UR4][R18.64] ;  /* 0x0000000412097981 */ /* 0x0004e4000c2e1900 */
[----:B------:R-:W-:Y:S01]  /*02f0*/  IMAD.WIDE R26, R2, 0x4, R26 ;  /* 0x00000004021a7825 */ /* 0x000fe200078e021a */
[----:B--2---:R-:W2:Y:S01]  /*0300*/  LDC.64 R14, c[0x0][0x258] ;  /* 0x00009600ff0e7b82 */ /* 0x004ea20000000a00 */
[----:B------:R0:W3:Y:S04]  /*0310*/  LDG.E R0, desc[UR4][R10.64] ;  /* 0x000000040a007981 */ /* 0x0000e8000c1e1900 */
[----:B------:R-:W3:Y:S03]  /*0320*/  LDG.E R25, desc[UR4][R24.64] ;  /* 0x0000000418197981 */ /* 0x000ee6000c1e1900 */
[----:B------:R-:W2:Y:S01]  /*0330*/  LDC.64 R18, c[0x0][0x240] ;  /* 0x00009000ff127b82 */ /* 0x000ea20000000a00 */
[----:B------:R-:W5:Y:S07]  /*0340*/  LDG.E R27, desc[UR4][R26.64] ;  /* 0x000000041a1b7981 */ /* 0x000f6e000c1e1900 */
[----:B------:R-:W2:Y:S08]  /*0350*/  LDC.64 R12, c[0x0][0x288] ;  /* 0x0000a200ff0c7b82 */ /* 0x000eb00000000a00 */
[----:B0-----:R-:W0:Y:S01]  /*0360*/  LDC.64 R10, c[0x0][0x2a0] ;  /* 0x0000a800ff0a7b82 */ /* 0x001e220000000a00 */
[----:B------:R-:W-:-:S04]  /*0370*/  IMAD.WIDE R20, R29, 0x4, R20 ;  /* 0x000000041d147825 */ /* 0x000fc800078e0214 */
[C---:B-1----:R-:W-:Y:S02]  /*0380*/  IMAD.WIDE R16, R29.reuse, 0x4, R16 ;  /* 0x000000041d107825 */ /* 0x042fe400078e0210 */
[----:B------:R-:W5:Y:S02]  /*0390*/  LDG.E.EL R20, desc[UR4][R20.64] ;  /* 0x0000000414147981 */ /* 0x000f64000c2e1900 */
[C---:B--2---:R-:W-:Y:S02]  /*03a0*/  IMAD.WIDE R18, R29.reuse, 0x4, R18 ;  /* 0x000000041d127825 */ /* 0x044fe400078e0212 */
[----:B------:R-:W2:Y:S02]  /*03b0*/  LDG.E.EL R17, desc[UR4][R16.64] ;  /* 0x0000000410117981 */ /* 0x000ea4000c2e1900 */
[----:B------:R-:W-:Y:S02]  /*03c0*/  IMAD.WIDE R14, R2, 0x4, R14 ;  /* 0x00000004020e7825 */ /* 0x000fe400078e020e */
[----:B------:R-:W2:Y:S02]  /*03d0*/  LDG.E.EL R18, desc[UR4][R18.64] ;  /* 0x0000000412127981 */ /* 0x000ea4000c2e1900 */
[----:B------:R-:W-:-:S02]  /*03e0*/  IMAD.WIDE R12, R29, 0x4, R12 ;  /* 0x000000041d0c7825 */ /* 0x000fc400078e020c */
[----:B------:R-:W2:Y:S04]  /*03f0*/  LDG.E R14, desc[UR4][R14.64] ;  /* 0x000000040e0e7981 */ /* 0x000ea8000c1e1900 */
[----:B------:R1:W2:Y:S01]  /*0400*/  LDG.E.EL R12, desc[UR4][R12.64] ;  /* 0x000000040c0c7981 */ /* 0x0002a2000c2e1900 */
[----:B0-----:R-:W-:-:S06]  /*0410*/  IMAD.WIDE R10, R2, 0x4, R10 ;  /* 0x00000004020a7825 */ /* 0x001fcc00078e020a */
[----:B------:R0:W2:Y:S01]  /*0420*/  LDG.E R11, desc[UR4][R10.64] ;  /* 0x000000040a0b7981 */ /* 0x0000a2000c1e1900 */
[----:B-1----:R-:W-:-:S04]  /*0430*/  SHF.R.S32.HI R13, RZ, 0x1f, R2 ;  /* 0x0000001fff0d7819 */ /* 0x002fc80000011402 */
[----:B------:R-:W-:Y:S01]  /*0440*/  LEA.HI R13, R13, R2, RZ, 0xb ;  /* 0x000000020d0d7211 */ /* 0x000fe200078f58ff */
[----:B----4-:R-:W-:Y:S01]  /*0450*/  FADD R5, R5, 9.9999997473787516356e-06 ;  /* 0x3727c5ac05057421 */ /* 0x010fe20000000000 */
[----:B------:R-:W-:-:S03]  /*0460*/  FADD R23, R23, 9.9999997473787516356e-06 ;  /* 0x3727c5ac17177421 */ /* 0x000fc60000000000 */
[----:B------:R-:W1:Y:S08]  /*0470*/  MUFU.SQRT R21, R5 ;  /* 0x0000000500157308 */ /* 0x000e700000002000 */
[----:B------:R-:W4:Y:S01]  /*0480*/  MUFU.SQRT R24, R23 ;  /* 0x0000001700187308 */ /* 0x000f220000002000 */
[C---:B-1----:R-:W-:Y:S02]  /*0490*/  FSETP.GT.AND P0, PT, R21.reuse, 8.50705917302346158658e+37, PT ;  /* 0x7e8000001500780b */ /* 0x042fe40003f04000 */
[----:B------:R-:W-:-:S02]  /*04a0*/  FSETP.GEU.AND P2, PT, R21, 1.175494350822287508e-38, PT ;  /* 0x008000001500780b */ /* 0x000fc40003f4e000 */
[C---:B----4-:R-:W-:Y:S02]  /*04b0*/  FSETP.GT.AND P1, PT, R24.reuse, 8.50705917302346158658e+37, PT ;  /* 0x7e8000001800780b */ /* 0x050fe40003f24000 */
[----:B------:R-:W-:-:S07]  /*04c0*/  FSETP.GEU.AND P3, PT, R24, 1.175494350822287508e-38, PT ;  /* 0x008000001800780b */ /* 0x000fce0003f6e000 */
[----:B------:R-:W-:Y:S01]  /*04d0*/  @P0 FMUL R21, R21, 0.25 ;  /* 0x3e80000015150820 */ /* 0x000fe20000400000 */
[----:B------:R-:W-:-:S03]  /*04e0*/  HFMA2.MMA R5, -RZ, RZ, 1.625, 0 ;  /* 0x3e800000ff057435 */ /* 0x000fc600000001ff */
[----:B------:R-:W-:Y:S01]  /*04f0*/  @!P2 FMUL R21, R21, 16777216 ;  /* 0x4b8000001515a820 */ /* 0x000fe20000400000 */
[----:B------:R-:W-:-:S04]  /*0500*/  @P1 FMUL R24, R24, 0.25 ;  /* 0x3e80000018181820 */ /* 0x000fc80000400000 */
[----:B------:R-:W-:Y:S01]  /*0510*/  @!P3 FMUL R24, R24, 16777216 ;  /* 0x4b8000001818b820 */ /* 0x000fe20000400000 */
[----:B------:R-:W1:Y:S01]  /*0520*/  MUFU.RCP R21, R21 ;  /* 0x0000001500157308 */ /* 0x000e620000001000 */
[----:B0-----:R-:W-:-:S07]  /*0530*/  FSEL R10, R5, 1, P0 ;  /* 0x3f800000050a7808 */ /* 0x001fce0000000000 */
[----:B------:R-:W0:Y:S01]  /*0540*/  MUFU.RCP R24, R24 ;  /* 0x0000001800187308 */ /* 0x000e220000001000 */
[----:B------:R-:W-:Y:S01]  /*0550*/  FSEL R5, R5, 1, P1 ;  /* 0x3f80000005057808 */ /* 0x000fe20000800000 */
[----:B------:R-:W-:-:S04]  /*0560*/  @!P2 FMUL R10, R10, 16777216 ;  /* 0x4b8000000a0aa820 */ /* 0x000fc80000400000 */
[----:B------:R-:W-:Y:S01]  /*0570*/  @!P3 FMUL R5, R5, 16777216 ;  /* 0x4b8000000505b820 */ /* 0x000fe20000400000 */
[----:B-1----:R-:W-:Y:S01]  /*0580*/  FMUL R10, R21, R10 ;  /* 0x0000000a150a7220 */ /* 0x002fe20000400000 */
[----:B---3--:R-:W-:Y:S01]  /*0590*/  FADD R8, R25, -R8 ;  /* 0x8000000819087221 */ /* 0x008fe20000000000 */
[----:B-----5:R-:W-:Y:S01]  /*05a0*/  FADD R27, R27, -R22 ;  /* 0x800000161b1b7221 */ /* 0x020fe20000000000 */
[----:B0-----:R-:W-:-:S03]  /*05b0*/  FMUL R5, R24, R5 ;  /* 0x0000000518057220 */ /* 0x001fc60000400000 */
[----:B------:R-:W-:Y:S01]  /*05c0*/  FMUL R10, R10, R27 ;  /* 0x0000001b0a0a7220 */ /* 0x000fe20000400000 */
[----:B------:R-:W-:-:S03]  /*05d0*/  FMUL R5, R5, R8 ;  /* 0x0000000805057220 */ /* 0x000fc60000400000 */
[----:B------:R-:W-:Y:S01]  /*05e0*/  FFMA R15, R9, R10, R6 ;  /* 0x0000000a090f7223 */ /* 0x000fe20000000006 */
[----:B------:R-:W-:Y:S01]  /*05f0*/  FSETP.GT.AND P2, PT, R3, RZ, PT ;  /* 0x000000ff0300720b */ /* 0x000fe20003f44000 */
[----:B------:R-:W0:Y:S01]  /*0600*/  LDC.64 R8, c[0x0][0x2a8] ;  /* 0x0000aa00ff087b82 */ /* 0x000e220000000a00 */
[----:B------:R-:W-:Y:S01]  /*0610*/  FFMA R19, R7, R5, R4 ;  /* 0x0000000507137223 */ /* 0x000fe20000000004 */
[----:B------:R-:W-:-:S06]  /*0620*/  FSETP.GT.AND P3, PT, R0, RZ, PT ;  /* 0x000000ff0000720b */ /* 0x000fcc0003f64000 */
[----:B------:R-:W1:Y:S01]  /*0630*/  LDC.64 R6, c[0x0][0x210] ;  /* 0x00008400ff067b82 */ /* 0x000e620000000a00 */
[----:B------:R-:W-:Y:S02]  /*0640*/  FSETP.GT.AND P1, PT, R15, RZ, PT ;  /* 0x000000ff0f00720b */ /* 0x000fe40003f24000 */
[----:B------:R-:W-:-:S05]  /*0650*/  FSETP.GT.AND P0, PT, R19, RZ, PT ;  /* 0x000000ff1300720b */ /* 0x000fca0003f04000 */
[----:B------:R-:W3:Y:S01]  /*0660*/  LDC.64 R4, c[0x0][0x2b0] ;  /* 0x0000ac00ff047b82 */ /* 0x000ee20000000a00 */
[----:B------:R-:W-:Y:S01]  /*0670*/  SHF.L.U32 R10, R13, 0x1, RZ ;  /* 0x000000010d0a7819 */ /* 0x000fe200000006ff */
[----:B------:R-:W-:Y:S01]  /*0680*/  @!P2 FMUL R3, R3, R20 ;  /* 0x000000140303a220 */ /* 0x000fe20000400000 */
[----:B--2---:R-:W-:Y:S01]  /*0690*/  @!P3 FMUL R0, R0, R17 ;  /* 0x000000110000b220 */ /* 0x004fe20000400000 */
[----:B------:R-:W-:Y:S02]  /*06a0*/  LOP3.LUT R13, R13, 0xfffff800, RZ, 0xc0, !PT ;  /* 0xfffff8000d0d7812 */ /* 0x000fe400078ec0ff */
[----:B------:R-:W-:Y:S01]  /*06b0*/  LOP3.LUT R10, R10, 0xfffff000, RZ, 0xc0, !PT ;  /* 0xfffff0000a0a7812 */ /* 0x000fe200078ec0ff */
[----:B------:R-:W-:Y:S01]  /*06c0*/  @!P1 FMUL R15, R18, R15 ;  /* 0x0000000f120f9220 */ /* 0x000fe20000400000 */
[----:B------:R-:W-:Y:S02]  /*06d0*/  FADD R14, R14, R3 ;  /* 0x000000030e0e7221 */ /* 0x000fe40000000000 */
[----:B------:R-:W-:Y:S01]  /*06e0*/  IADD3 R13, R10, R2, -R13 ;  /* 0x000000020a0d7210 */ /* 0x000fe20007ffe80d */
[----:B------:R-:W-:Y:S01]  /*06f0*/  @!P0 FMUL R19, R12, R19 ;  /* 0x000000130c138220 */ /* 0x000fe20000400000 */
[----:B------:R-:W-:Y:S01]  /*0700*/  FADD R14, R15, R14 ;  /* 0x0000000e0f0e7221 */ /* 0x000fe20000000000 */
[----:B------:R-:W-:Y:S01]  /*0710*/  FADD R0, R11, R0 ;  /* 0x000000000b007221 */ /* 0x000fe20000000000 */
[----:B-1----:R-:W-:-:S04]  /*0720*/  IMAD.WIDE R6, R2, 0x4, R6 ;  /* 0x0000000402067825 */ /* 0x002fc800078e0206 */
[----:B------:R-:W-:Y:S01]  /*0730*/  FADD R19, R19, R0 ;  /* 0x0000000013137221 */ /* 0x000fe20000000000 */
[----:B0-----:R-:W-:-:S04]  /*0740*/  IMAD.WIDE R8, R13, 0x4, R8 ;  /* 0x000000040d087825 */ /* 0x001fc800078e0208 */
[----:B------:R-:W-:Y:S01]  /*0750*/  FADD R3, R19, R14 ;  /* 0x0000000e13037221 */ /* 0x000fe20000000000 */
[----:B---3--:R-:W-:Y:S01]  /*0760*/  IMAD.WIDE R4, R2, 0x4, R4 ;  /* 0x0000000402047825 */ /* 0x008fe200078e0204 */
[----:B------:R-:W-:Y:S04]  /*0770*/  STG.E desc[UR4][R6.64], R14 ;  /* 0x0000000e06007986 */ /* 0x000fe8000c101904 */
[----:B------:R-:W-:Y:S04]  /*0780*/  STG.E desc[UR4][R8.64], R19 ;  /* 0x0000001308007986 */ /* 0x000fe8000c101904 */
[----:B------:R-:W-:Y:S01]  /*0790*/  STG.E desc[UR4][R4.64], R3 ;  /* 0x0000000304007986 */ /* 0x000fe2000c101904 */
[----:B------:R-:W-:Y:S05]  /*07a0*/  EXIT ;  /* 0x000000000000794d */ /* 0x000fea0003800000 */
.L_x_0:
[----:B------:R-:W-:-:S00]  /*07b0*/  BRA `(.L_x_0) ;  /* 0xfffffffc00fc7947 */ /* 0x000fc0000383ffff */
[----:B------:R-:W-:-:S00]  /*07c0*/  NOP ;  /* 0x0000000000007918 */ /* 0x000fc00000000000 */
        /* <DEDUP_REMOVED lines=11> */
.L_x_1:


//--------------------- .nv.global.init           --------------------------
	.section	.nv.global.init,"aw",@progbits
.nv.global.init:
	.type		_$_str,@object
	.size		_$_str,(_$_str_$_2 - _$_str)
_$_str:
        /*0000*/ 	.byte	0x5f, 0x5f, 0x43, 0x55, 0x44, 0x41, 0x5f, 0x46, 0x54, 0x5a, 0x00
	.type		_$_str_$_2,@object
	.size		_$_str_$_2,(.L_1 - _$_str_$_2)
_$_str_$_2:
        /*000b*/ 	.byte	0x5f, 0x5f, 0x43, 0x55, 0x44, 0x41, 0x5f, 0x50, 0x52, 0x45, 0x43, 0x5f, 0x53, 0x51, 0x52, 0x54
        /*001b*/ 	.byte	0x00
.L_1:


//--------------------- .nv.constant0.triton_poi_fused__native_batch_norm_legit_no_training__prelu_kernel_add_27 --------------------------
	.section	.nv.constant0.triton_poi_fused__native_batch_norm_legit_no_training__prelu_kernel_add_27,"a",@progbits
	.sectionflags	@""
	.align	4
.nv.constant0.triton_poi_fused__native_batch_norm_legit_no_training__prelu_kernel_add_27:
	.zero		700
